//
// Generated by NVIDIA NVVM Compiler
//
// Compiler Build ID: CL-36424714
// Cuda compilation tools, release 13.0, V13.0.88
// Based on NVVM 20.0.0
//

.version 9.0
.target sm_100
.address_size 64

	// .globl	worker_kernel
// _ZZ13worker_kernelE2nt_$_0 has been demoted
// _ZZ13worker_kernelE2nt_$_1 has been demoted
// _ZZ13worker_kernelE4done has been demoted
// _ZZ13worker_kernelE7dep_out has been demoted
// _ZZ13worker_kernelE14run_a_prologue has been demoted
// _ZZ13worker_kernelE14run_b_prologue has been demoted
// _ZZ13worker_kernelE14run_c_prologue has been demoted
// _ZZ13worker_kernelE14stop_wait_loop has been demoted

.visible .entry worker_kernel(
	.param .u64 .ptr .align 1 worker_kernel_param_0,
	.param .u32 worker_kernel_param_1,
	.param .u64 .ptr .align 1 worker_kernel_param_2,
	.param .u64 .ptr .align 1 worker_kernel_param_3,
	.param .u64 .ptr .align 1 worker_kernel_param_4,
	.param .u64 .ptr .align 1 worker_kernel_param_5,
	.param .u64 .ptr .align 1 worker_kernel_param_6,
	.param .u64 .ptr .align 1 worker_kernel_param_7,
	.param .u32 worker_kernel_param_8
)
{
	.reg .pred 	%p<45>;
	.reg .b16 	%rs<35>;
	.reg .b32 	%r<48>;
	.reg .b64 	%rd<49>;
	// demoted variable
	.shared .align 4 .u32 _ZZ13worker_kernelE2nt_$_0;
	// demoted variable
	.shared .align 4 .u32 _ZZ13worker_kernelE2nt_$_1;
	// demoted variable
	.shared .align 4 .u32 _ZZ13worker_kernelE4done;
	// demoted variable
	.shared .align 4 .u32 _ZZ13worker_kernelE7dep_out;
	// demoted variable
	.shared .align 1 .u8 _ZZ13worker_kernelE14run_a_prologue;
	// demoted variable
	.shared .align 1 .u8 _ZZ13worker_kernelE14run_b_prologue;
	// demoted variable
	.shared .align 1 .u8 _ZZ13worker_kernelE14run_c_prologue;
	// demoted variable
	.shared .align 1 .u8 _ZZ13worker_kernelE14stop_wait_loop;
	ld.param.u64 	%rd14, [worker_kernel_param_0];
	ld.param.u32 	%r16, [worker_kernel_param_1];
	ld.param.u64 	%rd11, [worker_kernel_param_2];
	ld.param.u64 	%rd12, [worker_kernel_param_3];
	ld.param.u64 	%rd15, [worker_kernel_param_5];
	ld.param.u64 	%rd13, [worker_kernel_param_6];
	cvta.to.global.u64 	%rd1, %rd12;
	cvta.to.global.u64 	%rd2, %rd11;
	cvta.to.global.u64 	%rd3, %rd14;
	cvta.to.global.u64 	%rd4, %rd15;
	mov.u32 	%r1, %ctaid.x;
	mov.u32 	%r2, %tid.x;
	setp.ne.s32 	%p2, %r2, 0;
	@%p2 bra 	$L__BB0_2;
	cvta.to.global.u64 	%rd17, %rd13;
	// begin inline asm
	mov.u64 %rd16, %globaltimer;
	// end inline asm
	mul.wide.u32 	%rd18, %r1, 8;
	add.s64 	%rd19, %rd17, %rd18;
	st.global.u64 	[%rd19], %rd16;
$L__BB0_2:
	mul.lo.s32 	%r18, %r1, 1000;
	mul.wide.u32 	%rd20, %r18, 24;
	add.s64 	%rd5, %rd4, %rd20;
	mov.b32 	%r44, 0;
$L__BB0_3:
	setp.ne.s32 	%p3, %r2, 0;
	@%p3 bra 	$L__BB0_17;
	setp.gt.s32 	%p4, %r44, 999;
	@%p4 bra 	$L__BB0_8;
	// begin inline asm
	mov.u64 %rd21, %globaltimer;
	// end inline asm
	setp.lt.s32 	%p5, %r44, 1;
	@%p5 bra 	$L__BB0_7;
	add.s32 	%r19, %r44, -1;
	mul.wide.u32 	%rd22, %r19, 24;
	add.s64 	%rd23, %rd5, %rd22;
	st.global.u64 	[%rd23+8], %rd21;
$L__BB0_7:
	mul.wide.s32 	%rd24, %r44, 24;
	add.s64 	%rd25, %rd5, %rd24;
	st.global.u64 	[%rd25], %rd21;
	mov.b64 	%rd26, 0;
	st.global.u64 	[%rd25+8], %rd26;
	mov.b32 	%r20, 0;
	st.global.u32 	[%rd25+16], %r20;
	add.s32 	%r44, %r44, 1;
$L__BB0_8:
	// begin inline asm
	ld.global.acquire.gpu.b32 %r21, [%rd11];
	// end inline asm
	setp.ge.s32 	%p6, %r21, %r16;
	@%p6 bra 	$L__BB0_16;
	mul.wide.s32 	%rd28, %r21, 88;
	add.s64 	%rd29, %rd3, %rd28;
	add.s64 	%rd7, %rd29, 8;
	atom.global.or.b32 	%r7, [%rd29+8], 0;
	setp.ne.s32 	%p7, %r7, -1;
	@%p7 bra 	$L__BB0_11;
	atom.relaxed.global.cas.b32 	%r29, [%rd7], -1, %r30;
	bra.uni 	$L__BB0_8;
$L__BB0_11:
	setp.gt.s32 	%p8, %r7, 0;
	@%p8 bra 	$L__BB0_13;
	add.s32 	%r27, %r21, 1;
	atom.global.max.s32 	%r28, [%rd2], %r27;
	bra.uni 	$L__BB0_8;
$L__BB0_13:
	atom.global.add.u32 	%r8, [%rd7], -1;
	setp.lt.s32 	%p9, %r8, 1;
	@%p9 bra 	$L__BB0_49;
	st.shared.u32 	[_ZZ13worker_kernelE2nt_$_1], %r21;
	add.s32 	%r24, %r8, -1;
	st.shared.u32 	[_ZZ13worker_kernelE2nt_$_0], %r24;
	setp.ne.s32 	%p10, %r8, 1;
	@%p10 bra 	$L__BB0_16;
	add.s32 	%r25, %r21, 1;
	atom.global.max.s32 	%r26, [%rd2], %r25;
$L__BB0_16:
	setp.ge.s32 	%p11, %r21, %r16;
	selp.u32 	%r31, 1, 0, %p11;
	st.shared.u32 	[_ZZ13worker_kernelE4done], %r31;
$L__BB0_17:
	bar.sync 	0;
	ld.shared.u32 	%r32, [_ZZ13worker_kernelE4done];
	setp.ne.s32 	%p12, %r32, 0;
	@%p12 bra 	$L__BB0_46;
	setp.ne.s32 	%p16, %r2, 0;
	ld.shared.s32 	%rd8, [_ZZ13worker_kernelE2nt_$_1];
	@%p16 bra 	$L__BB0_24;
	atom.global.add.u32 	%r34, [%rd1], 1;
	setp.gt.s32 	%p17, %r44, 999;
	@%p17 bra 	$L__BB0_23;
	// begin inline asm
	mov.u64 %rd33, %globaltimer;
	// end inline asm
	setp.lt.s32 	%p18, %r44, 1;
	@%p18 bra 	$L__BB0_22;
	add.s32 	%r35, %r44, -1;
	mul.wide.u32 	%rd34, %r35, 24;
	add.s64 	%rd35, %rd5, %rd34;
	st.global.u64 	[%rd35+8], %rd33;
$L__BB0_22:
	mul.wide.s32 	%rd36, %r44, 24;
	add.s64 	%rd37, %rd5, %rd36;
	st.global.u64 	[%rd37], %rd33;
	mov.b64 	%rd38, 0;
	st.global.u64 	[%rd37+8], %rd38;
	mov.b32 	%r36, 1;
	st.global.u32 	[%rd37+16], %r36;
	add.s32 	%r44, %r44, 1;
$L__BB0_23:
	mov.b16 	%rs10, 0;
	st.shared.u8 	[_ZZ13worker_kernelE14run_a_prologue], %rs10;
	st.shared.u8 	[_ZZ13worker_kernelE14run_b_prologue], %rs10;
	st.shared.u8 	[_ZZ13worker_kernelE14run_c_prologue], %rs10;
	st.shared.u8 	[_ZZ13worker_kernelE14stop_wait_loop], %rs10;
$L__BB0_24:
	bar.sync 	0;
	mov.b16 	%rs32, 0;
	mov.u16 	%rs33, %rs32;
	mov.u16 	%rs34, %rs32;
$L__BB0_25:
	setp.ne.s32 	%p19, %r2, 0;
	@%p19 bra 	$L__BB0_31;
	and.b16  	%rs13, %rs32, 255;
	setp.ne.s16 	%p21, %rs13, 0;
	mov.b16 	%rs32, 1;
	mov.pred 	%p20, -1;
	mov.pred 	%p44, %p20;
	@%p21 bra 	$L__BB0_29;
	// begin inline asm
	ld.global.acquire.gpu.b32 %r37, [%rd12];
	// end inline asm
	setp.gt.s32 	%p23, %r37, 0;
	mov.b16 	%rs32, 0;
	mov.pred 	%p44, 0;
	@%p23 bra 	$L__BB0_29;
	mov.b16 	%rs32, 1;
	st.shared.u8 	[_ZZ13worker_kernelE14run_a_prologue], %rs32;
	st.shared.u8 	[_ZZ13worker_kernelE14run_b_prologue], %rs32;
	st.shared.u8 	[_ZZ13worker_kernelE14run_c_prologue], %rs32;
	mov.pred 	%p44, %p20;
	mov.u16 	%rs33, %rs32;
	mov.u16 	%rs34, %rs32;
$L__BB0_29:
	and.b16  	%rs16, %rs33, 255;
	setp.eq.s16 	%p25, %rs16, 0;
	not.pred 	%p26, %p44;
	or.pred  	%p27, %p26, %p25;
	and.b16  	%rs17, %rs34, 255;
	setp.eq.s16 	%p28, %rs17, 0;
	or.pred  	%p29, %p27, %p28;
	@%p29 bra 	$L__BB0_31;
	mov.b16 	%rs32, 1;
	st.shared.u8 	[_ZZ13worker_kernelE14stop_wait_loop], %rs32;
	mov.u16 	%rs33, %rs32;
	mov.u16 	%rs34, %rs32;
$L__BB0_31:
	bar.sync 	0;
	ld.shared.u8 	%rs19, [_ZZ13worker_kernelE14stop_wait_loop];
	setp.ne.s16 	%p30, %rs19, 0;
	@%p30 bra 	$L__BB0_39;
	setp.ne.s32 	%p35, %r2, 0;
	ld.shared.u8 	%rs20, [_ZZ13worker_kernelE14run_a_prologue];
	setp.eq.s16 	%p36, %rs20, 0;
	or.pred  	%p37, %p35, %p36;
	@%p37 bra 	$L__BB0_34;
	mov.b16 	%rs21, 0;
	st.shared.u8 	[_ZZ13worker_kernelE14run_a_prologue], %rs21;
$L__BB0_34:
	setp.ne.s32 	%p38, %r2, 0;
	ld.shared.u8 	%rs22, [_ZZ13worker_kernelE14run_b_prologue];
	setp.eq.s16 	%p39, %rs22, 0;
	or.pred  	%p40, %p38, %p39;
	@%p40 bra 	$L__BB0_36;
	mov.b16 	%rs23, 0;
	st.shared.u8 	[_ZZ13worker_kernelE14run_b_prologue], %rs23;
$L__BB0_36:
	setp.ne.s32 	%p41, %r2, 0;
	ld.shared.u8 	%rs24, [_ZZ13worker_kernelE14run_c_prologue];
	setp.eq.s16 	%p42, %rs24, 0;
	or.pred  	%p43, %p41, %p42;
	@%p43 bra 	$L__BB0_38;
	mov.b16 	%rs25, 0;
	st.shared.u8 	[_ZZ13worker_kernelE14run_c_prologue], %rs25;
$L__BB0_38:
	bar.sync 	0;
	bra.uni 	$L__BB0_25;
$L__BB0_39:
	setp.ne.s32 	%p31, %r2, 0;
	@%p31 bra 	$L__BB0_44;
	mad.lo.s64 	%rd40, %rd8, 88, %rd3;
	ld.global.u32 	%r13, [%rd40];
	setp.gt.s32 	%p32, %r44, 999;
	@%p32 bra 	$L__BB0_44;
	// begin inline asm
	mov.u64 %rd41, %globaltimer;
	// end inline asm
	setp.lt.s32 	%p33, %r44, 1;
	@%p33 bra 	$L__BB0_43;
	add.s32 	%r38, %r44, -1;
	mul.wide.u32 	%rd42, %r38, 24;
	add.s64 	%rd43, %rd5, %rd42;
	st.global.u64 	[%rd43+8], %rd41;
$L__BB0_43:
	mul.wide.s32 	%rd44, %r44, 24;
	add.s64 	%rd45, %rd5, %rd44;
	st.global.u64 	[%rd45], %rd41;
	mov.b64 	%rd46, 0;
	st.global.u64 	[%rd45+8], %rd46;
	add.s32 	%r39, %r13, 2;
	st.global.u32 	[%rd45+16], %r39;
	add.s32 	%r44, %r44, 1;
$L__BB0_44:
	setp.ne.s32 	%p34, %r2, 0;
	bar.sync 	0;
	@%p34 bra 	$L__BB0_3;
	membar.gl;
	ld.shared.u32 	%r40, [_ZZ13worker_kernelE7dep_out];
	mul.wide.s32 	%rd47, %r40, 4;
	add.s64 	%rd48, %rd1, %rd47;
	atom.global.add.u32 	%r41, [%rd48], -1;
	bra.uni 	$L__BB0_3;
$L__BB0_46:
	setp.ne.s32 	%p13, %r2, 0;
	setp.lt.s32 	%p14, %r44, 1;
	or.pred  	%p15, %p13, %p14;
	@%p15 bra 	$L__BB0_48;
	// begin inline asm
	mov.u64 %rd30, %globaltimer;
	// end inline asm
	add.s32 	%r33, %r44, -1;
	mul.wide.u32 	%rd31, %r33, 24;
	add.s64 	%rd32, %rd5, %rd31;
	st.global.u64 	[%rd32+8], %rd30;
$L__BB0_48:
	ret;
$L__BB0_49:
	add.s32 	%r22, %r21, 1;
	atom.global.max.s32 	%r23, [%rd2], %r22;
	bra.uni 	$L__BB0_8;

}


// ===== COMPILED SASS (sm_100) =====

	.target	sm_100

	.elftype	@"ET_EXEC"


//--------------------- .note.nv.tkinfo           --------------------------
	.section	.note.nv.tkinfo,"",@"SHT_NOTE"
	.sectionflags	@"SHF_NOTE_NV_TKINFO"
	.tkinfo
        /*0018*/ 	.word	0x00000002
        /*0030*/ 	.string	""
        /*0030*/ 	.string	"ptxas"
        /*0030*/ 	.string	"Cuda compilation tools, release 13.0, V13.0.88"
        /*0030*/ 	.string	"Build cuda_13.0.r13.0/compiler.36424714_0"
        /*0030*/ 	.string	"-arch sm_100 -m 64 "



//--------------------- .note.nv.cuinfo           --------------------------
	.section	.note.nv.cuinfo,"",@"SHT_NOTE"
	.sectionflags	@"SHF_NOTE_NV_CUINFO"
        /*0018*/ 	.short	0x0002
        /*001a*/ 	.short	0x0064
        /*001c*/ 	.short	0x0082
	.zero		2


//--------------------- .nv.info                  --------------------------
	.section	.nv.info,"",@"SHT_CUDA_INFO"
	.align	4


	//----- nvinfo : EIATTR_REGCOUNT
	.align		4
        /*0000*/ 	.byte	0x04, 0x2f
        /*0002*/ 	.short	(.L_1 - .L_0)
	.align		4
.L_0:
        /*0004*/ 	.word	index@(worker_kernel)
        /*0008*/ 	.word	0x00000012


	//----- nvinfo : EIATTR_FRAME_SIZE
	.align		4
.L_1:
        /*000c*/ 	.byte	0x04, 0x11
        /*000e*/ 	.short	(.L_3 - .L_2)
	.align		4
.L_2:
        /*0010*/ 	.word	index@(worker_kernel)
        /*0014*/ 	.word	0x00000000


	//----- nvinfo : EIATTR_MIN_STACK_SIZE
	.align		4
.L_3:
        /*0018*/ 	.byte	0x04, 0x12
        /*001a*/ 	.short	(.L_5 - .L_4)
	.align		4
.L_4:
        /*001c*/ 	.word	index@(worker_kernel)
        /*0020*/ 	.word	0x00000000
.L_5:


//--------------------- .nv.compat                --------------------------
	.section	.nv.compat,"",@"SHT_CUDA_COMPAT_INFO"
	.align	4
        /*0000*/ 	.byte	0x02, 0x09, 0x00, 0x00, 0x02, 0x02, 0x01, 0x00, 0x02, 0x05, 0x05, 0x00, 0x03, 0x07, 0x01, 0x01
        /*0010*/ 	.byte	0x02, 0x03, 0x00, 0x00, 0x02, 0x06, 0x01, 0x00, 0x04, 0x0b, 0x08, 0x00, 0x09, 0x00, 0x00, 0x00
        /*0020*/ 	.byte	0x00, 0x00, 0x00, 0x00


//--------------------- .nv.info.worker_kernel    --------------------------
	.section	.nv.info.worker_kernel,"",@"SHT_CUDA_INFO"
	.sectionflags	@""
	.align	4


	//----- nvinfo : EIATTR_CUDA_API_VERSION
	.align		4
        /*0000*/ 	.byte	0x04, 0x37
        /*0002*/ 	.short	(.L_7 - .L_6)
.L_6:
        /*0004*/ 	.word	0x00000082


	//----- nvinfo : EIATTR_KPARAM_INFO
	.align		4
.L_7:
        /*0008*/ 	.byte	0x04, 0x17
        /*000a*/ 	.short	(.L_9 - .L_8)
.L_8:
        /*000c*/ 	.word	0x00000000
        /*0010*/ 	.short	0x0008
        /*0012*/ 	.short	0x0040
        /*0014*/ 	.byte	0x00, 0xf0, 0x11, 0x00


	//----- nvinfo : EIATTR_KPARAM_INFO
	.align		4
.L_9:
        /*0018*/ 	.byte	0x04, 0x17
        /*001a*/ 	.short	(.L_11 - .L_10)
.L_10:
        /*001c*/ 	.word	0x00000000
        /*0020*/ 	.short	0x0007
        /*0022*/ 	.short	0x0038
        /*0024*/ 	.byte	0x00, 0xf5, 0x21, 0x00


	//----- nvinfo : EIATTR_KPARAM_INFO
	.align		4
.L_11:
        /*0028*/ 	.byte	0x04, 0x17
        /*002a*/ 	.short	(.L_13 - .L_12)
.L_12:
        /*002c*/ 	.word	0x00000000
        /*0030*/ 	.short	0x0006
        /*0032*/ 	.short	0x0030
        /*0034*/ 	.byte	0x00, 0xf5, 0x21, 0x00


	//----- nvinfo : EIATTR_KPARAM_INFO
	.align		4
.L_13:
        /*0038*/ 	.byte	0x04, 0x17
        /*003a*/ 	.short	(.L_15 - .L_14)
.L_14:
        /*003c*/ 	.word	0x00000000
        /*0040*/ 	.short	0x0005
        /*0042*/ 	.short	0x0028
        /*0044*/ 	.byte	0x00, 0xf5, 0x21, 0x00


	//----- nvinfo : EIATTR_KPARAM_INFO
	.align		4
.L_15:
        /*0048*/ 	.byte	0x04, 0x17
        /*004a*/ 	.short	(.L_17 - .L_16)
.L_16:
        /*004c*/ 	.word	0x00000000
        /*0050*/ 	.short	0x0004
        /*0052*/ 	.short	0x0020
        /*0054*/ 	.byte	0x00, 0xf5, 0x21, 0x00


	//----- nvinfo : EIATTR_KPARAM_INFO
	.align		4
.L_17:
        /*0058*/ 	.byte	0x04, 0x17
        /*005a*/ 	.short	(.L_19 - .L_18)
.L_18:
        /*005c*/ 	.word	0x00000000
        /*0060*/ 	.short	0x0003
        /*0062*/ 	.short	0x0018
        /*0064*/ 	.byte	0x00, 0xf5, 0x21, 0x00


	//----- nvinfo : EIATTR_KPARAM_INFO
	.align		4
.L_19:
        /*0068*/ 	.byte	0x04, 0x17
        /*006a*/ 	.short	(.L_21 - .L_20)
.L_20:
        /*006c*/ 	.word	0x00000000
        /*0070*/ 	.short	0x0002
        /*0072*/ 	.short	0x0010
        /*0074*/ 	.byte	0x00, 0xf5, 0x21, 0x00


	//----- nvinfo : EIATTR_KPARAM_INFO
	.align		4
.L_21:
        /*0078*/ 	.byte	0x04, 0x17
        /*007a*/ 	.short	(.L_23 - .L_22)
.L_22:
        /*007c*/ 	.word	0x00000000
        /*0080*/ 	.short	0x0001
        /*0082*/ 	.short	0x0008
        /*0084*/ 	.byte	0x00, 0xf0, 0x11, 0x00


	//----- nvinfo : EIATTR_KPARAM_INFO
	.align		4
.L_23:
        /*0088*/ 	.byte	0x04, 0x17
        /*008a*/ 	.short	(.L_25 - .L_24)
.L_24:
        /*008c*/ 	.word	0x00000000
        /*0090*/ 	.short	0x0000
        /*0092*/ 	.short	0x0000
        /*0094*/ 	.byte	0x00, 0xf5, 0x21, 0x00


	//----- nvinfo : EIATTR_SPARSE_MMA_MASK
	.align		4
.L_25:
        /*0098*/ 	.byte	0x03, 0x50
        /*009a*/ 	.short	0x0000


	//----- nvinfo : EIATTR_MAXREG_COUNT
	.align		4
        /*009c*/ 	.byte	0x03, 0x1b
        /*009e*/ 	.short	0x00ff


	//----- nvinfo : EIATTR_NUM_BARRIERS
	.align		4
        /*00a0*/ 	.byte	0x02, 0x4c
        /*00a2*/ 	.byte	0x01
	.zero		1


	//----- nvinfo : EIATTR_MERCURY_ISA_VERSION
	.align		4
        /*00a4*/ 	.byte	0x03, 0x5f
        /*00a6*/ 	.short	0x0101


	//----- nvinfo : EIATTR_VRC_CTA_INIT_COUNT
	.align		4
        /*00a8*/ 	.byte	0x02, 0x4a
	.zero		1
	.zero		1


	//----- nvinfo : EIATTR_EXIT_INSTR_OFFSETS
	.align		4
        /*00ac*/ 	.byte	0x04, 0x1c
        /*00ae*/ 	.short	(.L_27 - .L_26)


	//   ....[0]....
.L_26:
        /*00b0*/ 	.word	0x00000df0


	//   ....[1]....
        /*00b4*/ 	.word	0x00000e40


	//----- nvinfo : EIATTR_CRS_STACK_SIZE
	.align		4
.L_27:
        /*00b8*/ 	.byte	0x04, 0x1e
        /*00ba*/ 	.short	(.L_29 - .L_28)
.L_28:
        /*00bc*/ 	.word	0x00000000


	//----- nvinfo : EIATTR_CBANK_PARAM_SIZE
	.align		4
.L_29:
        /*00c0*/ 	.byte	0x03, 0x19
        /*00c2*/ 	.short	0x0044


	//----- nvinfo : EIATTR_PARAM_CBANK
	.align		4
        /*00c4*/ 	.byte	0x04, 0x0a
        /*00c6*/ 	.short	(.L_31 - .L_30)
	.align		4
.L_30:
        /*00c8*/ 	.word	index@(.nv.constant0.worker_kernel)
        /*00cc*/ 	.short	0x0380
        /*00ce*/ 	.short	0x0044


	//----- nvinfo : EIATTR_SW_WAR
	.align		4
.L_31:
        /*00d0*/ 	.byte	0x04, 0x36
        /*00d2*/ 	.short	(.L_33 - .L_32)
.L_32:
        /*00d4*/ 	.word	0x00000008
.L_33:


//--------------------- .nv.callgraph             --------------------------
	.section	.nv.callgraph,"",@"SHT_CUDA_CALLGRAPH"
	.align	4
	.sectionentsize	8
	.align		4
        /*0000*/ 	.word	0x00000000
	.align		4
        /*0004*/ 	.word	0xffffffff
	.align		4
        /*0008*/ 	.word	0x00000000
	.align		4
        /*000c*/ 	.word	0xfffffffe
	.align		4
        /*0010*/ 	.word	0x00000000
	.align		4
        /*0014*/ 	.word	0xfffffffd
	.align		4
        /*0018*/ 	.word	0x00000000
	.align		4
        /*001c*/ 	.word	0xfffffffc


//--------------------- .text.worker_kernel       --------------------------
	.section	.text.worker_kernel,"ax",@progbits
	.align	128
        .global         worker_kernel
        .type           worker_kernel,@function
        .size           worker_kernel,(.L_x_28 - worker_kernel)
        .other          worker_kernel,@"STO_CUDA_ENTRY STV_DEFAULT"
worker_kernel:
.text.worker_kernel:
[----:B------:R-:W0:Y:S01]  /*0000*/  LDC R1, c[0x0][0x37c] ;  /* 0x0000df00ff017b82 */ /* 0x000e220000000800 */
[----:B------:R-:W1:Y:S01]  /*0010*/  S2R R12, SR_TID.X ;  /* 0x00000000000c7919 */ /* 0x000e620000002100 */
[----:B------:R-:W2:Y:S01]  /*0020*/  LDCU.64 UR8, c[0x0][0x358] ;  /* 0x00006b00ff0877ac */ /* 0x000ea20008000a00 */
[----:B------:R-:W3:Y:S01]  /*0030*/  S2R R5, SR_CTAID.X ;  /* 0x0000000000057919 */ /* 0x000ee20000002500 */
[----:B-1----:R-:W-:-:S13]  /*0040*/  ISETP.NE.AND P0, PT, R12, RZ, PT ;  /* 0x000000ff0c00720c */ /* 0x002fda0003f05270 */
[----:B------:R-:W-:Y:S01]  /*0050*/  @!P0 CS2R R8, SR_GLOBALTIMERLO ;  /* 0x0000000000088805 */ /* 0x000fe20000015200 */
[----:B------:R-:W3:Y:S01]  /*0060*/  @!P0 LDC.64 R6, c[0x0][0x3b0] ;  /* 0x0000ec00ff068b82 */ /* 0x000ee20000000a00 */
[----:B------:R-:W1:Y:S07]  /*0070*/  LDCU UR7, c[0x0][0x388] ;  /* 0x00007100ff0777ac */ /* 0x000e6e0008000800 */
[----:B------:R-:W4:Y:S01]  /*0080*/  LDC.64 R2, c[0x0][0x3a8] ;  /* 0x0000ea00ff027b82 */ /* 0x000f220000000a00 */
[----:B---3--:R-:W-:-:S04]  /*0090*/  @!P0 IMAD.WIDE.U32 R6, R5, 0x8, R6 ;  /* 0x0000000805068825 */ /* 0x008fc800078e0006 */
[----:B------:R-:W-:Y:S01]  /*00a0*/  IMAD R5, R5, 0x3e8, RZ ;  /* 0x000003e805057824 */ /* 0x000fe200078e02ff */
[----:B--2---:R2:W-:Y:S03]  /*00b0*/  @!P0 STG.E.64 desc[UR8][R6.64], R8 ;  /* 0x0000000806008986 */ /* 0x0045e6000c101b08 */
[----:B----4-:R-:W-:-:S04]  /*00c0*/  IMAD.WIDE.U32 R2, R5, 0x18, R2 ;  /* 0x0000001805027825 */ /* 0x010fc800078e0002 */
[----:B01----:R-:W-:-:S07]  /*00d0*/  IMAD.MOV.U32 R5, RZ, RZ, RZ ;  /* 0x000000ffff057224 */ /* 0x003fce00078e00ff */
.L_x_26:
[----:B------:R-:W-:Y:S01]  /*00e0*/  ISETP.NE.AND P0, PT, R12, RZ, PT ;  /* 0x000000ff0c00720c */ /* 0x000fe20003f05270 */
[----:B------:R-:W-:-:S12]  /*00f0*/  YIELD ;  /* 0x0000000000007946 */ /* 0x000fd80003800000 */
[----:B012--5:R-:W-:Y:S05]  /*0100*/  @P0 BRA `(.L_x_0) ;  /* 0x00000004000c0947 */ /* 0x027fea0003800000 */
[----:B------:R-:W-:Y:S01]  /*0110*/  ISETP.GT.AND P0, PT, R5, 0x3e7, PT ;  /* 0x000003e70500780c */ /* 0x000fe20003f04270 */
[----:B------:R-:W-:-:S12]  /*0120*/  BSSY.RECONVERGENT B0, `(.L_x_1) ;  /* 0x000000c000007945 */ /* 0x000fd80003800200 */
[----:B------:R-:W-:Y:S05]  /*0130*/  @P0 BRA `(.L_x_2) ;  /* 0x0000000000280947 */ /* 0x000fea0003800000 */
[----:B------:R-:W-:Y:S02]  /*0140*/  CS2R R10, SR_GLOBALTIMERLO ;  /* 0x00000000000a7805 */ /* 0x000fe40000015200 */
[C---:B------:R-:W-:Y:S01]  /*0150*/  ISETP.GE.AND P0, PT, R5.reuse, 0x1, PT ;  /* 0x000000010500780c */ /* 0x040fe20003f06270 */
[----:B--2---:R-:W-:-:S12]  /*0160*/  IMAD.WIDE R8, R5, 0x18, R2 ;  /* 0x0000001805087825 */ /* 0x004fd800078e0202 */
[C---:B------:R-:W-:Y:S02]  /*0170*/  @P0 VIADD R7, R5.reuse, 0xffffffff ;  /* 0xffffffff05070836 */ /* 0x040fe40000000000 */
[----:B------:R-:W-:Y:S02]  /*0180*/  VIADD R5, R5, 0x1 ;  /* 0x0000000105057836 */ /* 0x000fe40000000000 */
[----:B------:R-:W-:-:S05]  /*0190*/  @P0 IMAD.WIDE.U32 R6, R7, 0x18, R2 ;  /* 0x0000001807060825 */ /* 0x000fca00078e0002 */
[----:B------:R0:W-:Y:S04]  /*01a0*/  @P0 STG.E.64 desc[UR8][R6.64+0x8], R10 ;  /* 0x0000080a06000986 */ /* 0x0001e8000c101b08 */
[----:B------:R0:W-:Y:S04]  /*01b0*/  STG.E.64 desc[UR8][R8.64], R10 ;  /* 0x0000000a08007986 */ /* 0x0001e8000c101b08 */
[----:B------:R0:W-:Y:S04]  /*01c0*/  STG.E.64 desc[UR8][R8.64+0x8], RZ ;  /* 0x000008ff08007986 */ /* 0x0001e8000c101b08 */
[----:B------:R0:W-:Y:S02]  /*01d0*/  STG.E desc[UR8][R8.64+0x10], RZ ;  /* 0x000010ff08007986 */ /* 0x0001e4000c101908 */
.L_x_2:
[----:B------:R-:W-:Y:S05]  /*01e0*/  BSYNC.RECONVERGENT B0 ;  /* 0x0000000000007941 */ /* 0x000fea0003800200 */
.L_x_1:
[----:B0-2---:R-:W0:Y:S01]  /*01f0*/  LDC.64 R6, c[0x0][0x390] ;  /* 0x0000e400ff067b82 */ /* 0x005e220000000a00 */
[----:B------:R-:W1:Y:S07]  /*0200*/  LDCU UR4, c[0x0][0x388] ;  /* 0x00007100ff0477ac */ /* 0x000e6e0008000800 */
[----:B------:R-:W2:Y:S01]  /*0210*/  LDC.64 R8, c[0x0][0x380] ;  /* 0x0000e000ff087b82 */ /* 0x000ea20000000a00 */
[----:B0-----:R-:W3:Y:S04]  /*0220*/  LDG.E.STRONG.GPU R15, desc[UR8][R6.64] ;  /* 0x00000008060f7981 */ /* 0x001ee8000c1ef900 */
[----:B---3--:R-:W-:Y:S01]  /*0230*/  CCTL.IVALL ;  /* 0x00000000ff00798f */ /* 0x008fe20002000000 */
[----:B------:R-:W-:Y:S01]  /*0240*/  BSSY B0, `(.L_x_3) ;  /* 0x0000028000007945 */ /* 0x000fe20003800000 */
[----:B-1----:R-:W-:-:S13]  /*0250*/  ISETP.GE.AND P0, PT, R15, UR4, PT ;  /* 0x000000040f007c0c */ /* 0x002fda000bf06270 */
[----:B--2---:R-:W-:Y:S05]  /*0260*/  @P0 BRA `(.L_x_4) ;  /* 0x0000000000940947 */ /* 0x004fea0003800000 */
.L_x_10:
[----:B-12---:R-:W-:Y:S01]  /*0270*/  IMAD.WIDE R10, R15, 0x58, R8 ;  /* 0x000000580f0a7825 */ /* 0x006fe200078e0208 */
[----:B------:R-:W-:Y:S05]  /*0280*/  YIELD ;  /* 0x0000000000007946 */ /* 0x000fea0003800000 */
[----:B------:R-:W2:Y:S01]  /*0290*/  ATOMG.E.OR.STRONG.GPU PT, R0, desc[UR8][R10.64+0x8], RZ ;  /* 0x800008ff0a0079a8 */ /* 0x000ea2000b1ef108 */
[----:B------:R-:W-:Y:S01]  /*02a0*/  BSSY.RELIABLE B1, `(.L_x_5) ;  /* 0x0000012000017945 */ /* 0x000fe20003800100 */
[----:B--2---:R-:W-:-:S13]  /*02b0*/  ISETP.NE.AND P0, PT, R0, -0x1, PT ;  /* 0xffffffff0000780c */ /* 0x004fda0003f05270 */
[----:B-----5:R-:W-:Y:S05]  /*02c0*/  @P0 BRA `(.L_x_6) ;  /* 0x00000000000c0947 */ /* 0x020fea0003800000 */
[----:B------:R-:W-:-:S05]  /*02d0*/  IMAD.MOV.U32 R0, RZ, RZ, -0x1 ;  /* 0xffffffffff007424 */ /* 0x000fca00078e00ff */
[----:B------:R2:W5:Y:S01]  /*02e0*/  ATOMG.E.CAS.STRONG.GPU PT, RZ, [R10+0x8], R0, R1 ;  /* 0x000008000aff73a9 */ /* 0x00056200001ee101 */
[----:B------:R-:W-:Y:S05]  /*02f0*/  BRA `(.L_x_7) ;  /* 0x0000000000307947 */ /* 0x000fea0003800000 */
.L_x_6:
[----:B------:R-:W-:-:S13]  /*0300*/  ISETP.GT.AND P0, PT, R0, RZ, PT ;  /* 0x000000ff0000720c */ /* 0x000fda0003f04270 */
[----:B------:R-:W-:Y:S05]  /*0310*/  @P0 BRA `(.L_x_8) ;  /* 0x00000000000c0947 */ /* 0x000fea0003800000 */
[----:B------:R-:W-:-:S05]  /*0320*/  VIADD R11, R15, 0x1 ;  /* 0x000000010f0b7836 */ /* 0x000fca0000000000 */
[----:B------:R1:W5:Y:S01]  /*0330*/  ATOMG.E.MAX.S32.STRONG.GPU PT, RZ, desc[UR8][R6.64], R11 ;  /* 0x8000000b06ff79a8 */ /* 0x00036200091ef308 */
[----:B------:R-:W-:Y:S05]  /*0340*/  BRA `(.L_x_7) ;  /* 0x00000000001c7947 */ /* 0x000fea0003800000 */
.L_x_8:
[----:B------:R-:W-:-:S06]  /*0350*/  IMAD.MOV.U32 R13, RZ, RZ, -0x1 ;  /* 0xffffffffff0d7424 */ /* 0x000fcc00078e00ff */
[----:B------:R-:W2:Y:S02]  /*0360*/  ATOMG.E.ADD.STRONG.GPU PT, R13, desc[UR8][R10.64+0x8], R13 ;  /* 0x8000080d0a0d79a8 */ /* 0x000ea400081ef108 */
[----:B--2---:R-:W-:-:S13]  /*0370*/  ISETP.GE.AND P0, PT, R13, 0x1, PT ;  /* 0x000000010d00780c */ /* 0x004fda0003f06270 */
[----:B------:R-:W-:Y:S05]  /*0380*/  @P0 BREAK.RELIABLE B1 ;  /* 0x0000000000010942 */ /* 0x000fea0003800100 */
[----:B------:R-:W-:Y:S05]  /*0390*/  @P0 BRA `(.L_x_9) ;  /* 0x0000000000200947 */ /* 0x000fea0003800000 */
[----:B------:R-:W-:-:S05]  /*03a0*/  VIADD R15, R15, 0x1 ;  /* 0x000000010f0f7836 */ /* 0x000fca0000000000 */
[----:B------:R0:W5:Y:S02]  /*03b0*/  ATOMG.E.MAX.S32.STRONG.GPU PT, RZ, desc[UR8][R6.64], R15 ;  /* 0x8000000f06ff79a8 */ /* 0x00016400091ef308 */
.L_x_7:
[----:B------:R-:W-:Y:S05]  /*03c0*/  BSYNC.RELIABLE B1 ;  /* 0x0000000000017941 */ /* 0x000fea0003800100 */
.L_x_5:
[----:B0-----:R-:W3:Y:S04]  /*03d0*/  LDG.E.STRONG.GPU R15, desc[UR8][R6.64] ;  /* 0x00000008060f7981 */ /* 0x001ee8000c1ef900 */
[----:B---3--:R-:W-:Y:S01]  /*03e0*/  CCTL.IVALL ;  /* 0x00000000ff00798f */ /* 0x008fe20002000000 */
[----:B------:R-:W-:-:S13]  /*03f0*/  ISETP.GE.AND P0, PT, R15, UR7, PT ;  /* 0x000000070f007c0c */ /* 0x000fda000bf06270 */
[----:B------:R-:W-:Y:S05]  /*0400*/  @!P0 BRA `(.L_x_10) ;  /* 0xfffffffc00988947 */ /* 0x000fea000383ffff */
[----:B------:R-:W-:Y:S05]  /*0410*/  BRA `(.L_x_4) ;  /* 0x0000000000287947 */ /* 0x000fea0003800000 */
.L_x_9:
[----:B------:R-:W0:Y:S01]  /*0420*/  S2UR UR5, SR_CgaCtaId ;  /* 0x00000000000579c3 */ /* 0x000e220000008800 */
[C---:B------:R-:W-:Y:S01]  /*0430*/  ISETP.NE.AND P0, PT, R13.reuse, 0x1, PT ;  /* 0x000000010d00780c */ /* 0x040fe20003f05270 */
[----:B------:R-:W-:Y:S01]  /*0440*/  UMOV UR4, 0x400 ;  /* 0x0000040000047882 */ /* 0x000fe20000000000 */
[----:B------:R-:W-:Y:S01]  /*0450*/  VIADD R14, R13, 0xffffffff ;  /* 0xffffffff0d0e7836 */ /* 0x000fe20000000000 */
[----:B0-----:R-:W-:-:S09]  /*0460*/  ULEA UR4, UR5, UR4, 0x18 ;  /* 0x0000000405047291 */ /* 0x001fd2000f8ec0ff */
[----:B------:R0:W-:Y:S01]  /*0470*/  STS.64 [UR4], R14 ;  /* 0x0000000eff007988 */ /* 0x0001e20008000a04 */
[----:B------:R-:W-:Y:S05]  /*0480*/  @P0 BRA `(.L_x_4) ;  /* 0x00000000000c0947 */ /* 0x000fea0003800000 */
[----:B------:R-:W1:Y:S01]  /*0490*/  LDC.64 R6, c[0x0][0x390] ;  /* 0x0000e400ff067b82 */ /* 0x000e620000000a00 */
[----:B------:R-:W-:-:S05]  /*04a0*/  VIADD R9, R15, 0x1 ;  /* 0x000000010f097836 */ /* 0x000fca0000000000 */
[----:B-1----:R1:W5:Y:S02]  /*04b0*/  ATOMG.E.MAX.S32.STRONG.GPU PT, RZ, desc[UR8][R6.64], R9 ;  /* 0x8000000906ff79a8 */ /* 0x00236400091ef308 */
.L_x_4:
[----:B------:R-:W-:Y:S05]  /*04c0*/  BSYNC B0 ;  /* 0x0000000000007941 */ /* 0x000fea0003800000 */
.L_x_3:
[----:B------:R-:W3:Y:S01]  /*04d0*/  S2UR UR5, SR_CgaCtaId ;  /* 0x00000000000579c3 */ /* 0x000ee20000008800 */
[----:B------:R-:W4:Y:S01]  /*04e0*/  LDCU UR10, c[0x0][0x388] ;  /* 0x00007100ff0a77ac */ /* 0x000f220008000800 */
[----:B------:R-:W-:Y:S01]  /*04f0*/  UMOV UR4, 0x400 ;  /* 0x0000040000047882 */ /* 0x000fe20000000000 */
[----:B----4-:R-:W-:-:S04]  /*0500*/  ISETP.GE.AND P0, PT, R15, UR10, PT ;  /* 0x0000000a0f007c0c */ /* 0x010fc8000bf06270 */
[----:B--2---:R-:W-:Y:S01]  /*0510*/  SEL R0, RZ, 0x1, !P0 ;  /* 0x00000001ff007807 */ /* 0x004fe20004000000 */
[----:B---3--:R-:W-:-:S09]  /*0520*/  ULEA UR4, UR5, UR4, 0x18 ;  /* 0x0000000405047291 */ /* 0x008fd2000f8ec0ff */
[----:B------:R3:W-:Y:S03]  /*0530*/  STS [UR4+0x8], R0 ;  /* 0x00000800ff007988 */ /* 0x0007e60008000804 */
.L_x_0:
[----:B------:R-:W-:Y:S05]  /*0540*/  WARPSYNC.ALL ;  /* 0x0000000000007948 */ /* 0x000fea0003800000 */
[----:B------:R-:W4:Y:S08]  /*0550*/  S2UR UR5, SR_CgaCtaId ;  /* 0x00000000000579c3 */ /* 0x000f300000008800 */
[----:B------:R-:W-:Y:S06]  /*0560*/  BAR.SYNC.DEFER_BLOCKING 0x0 ;  /* 0x0000000000007b1d */ /* 0x000fec0000010000 */
[----:B------:R-:W-:-:S02]  /*0570*/  UMOV UR4, 0x400 ;  /* 0x0000040000047882 */ /* 0x000fc40000000000 */
[----:B----4-:R-:W-:-:S09]  /*0580*/  ULEA UR4, UR5, UR4, 0x18 ;  /* 0x0000000405047291 */ /* 0x010fd2000f8ec0ff */
[----:B---3--:R-:W3:Y:S02]  /*0590*/  LDS R0, [UR4+0x8] ;  /* 0x00000804ff007984 */ /* 0x008ee40008000800 */
[----:B---3--:R-:W-:-:S13]  /*05a0*/  ISETP.NE.AND P0, PT, R0, RZ, PT ;  /* 0x000000ff0000720c */ /* 0x008fda0003f05270 */
[----:B------:R-:W-:Y:S05]  /*05b0*/  @P0 BRA `(.L_x_11) ;  /* 0x0000000800040947 */ /* 0x000fea0003800000 */
[----:B------:R-:W3:Y:S01]  /*05c0*/  LDS R0, [UR4+0x4] ;  /* 0x00000404ff007984 */ /* 0x000ee20008000800 */
[----:B------:R-:W-:Y:S01]  /*05d0*/  ISETP.NE.AND P2, PT, R12, RZ, PT ;  /* 0x000000ff0c00720c */ /* 0x000fe20003f45270 */
[----:B------:R-:W-:Y:S01]  /*05e0*/  BSSY.RECONVERGENT B0, `(.L_x_12) ;  /* 0x0000018000007945 */ /* 0x000fe20003800200 */
[----:B---3--:R-:W-:-:S11]  /*05f0*/  SHF.R.S32.HI R4, RZ, 0x1f, R0 ;  /* 0x0000001fff047819 */ /* 0x008fd60000011400 */
[----:B------:R-:W-:Y:S05]  /*0600*/  @P2 BRA `(.L_x_13) ;  /* 0x0000000000542947 */ /* 0x000fea0003800000 */
[----:B-12---:R-:W1:Y:S01]  /*0610*/  LDC.64 R6, c[0x0][0x398] ;  /* 0x0000e600ff067b82 */ /* 0x006e620000000a00 */
[----:B------:R-:W-:Y:S01]  /*0620*/  ISETP.GT.AND P0, PT, R5, 0x3e7, PT ;  /* 0x000003e70500780c */ /* 0x000fe20003f04270 */
[----:B------:R-:W-:Y:S01]  /*0630*/  IMAD.MOV.U32 R13, RZ, RZ, 0x1 ;  /* 0x00000001ff0d7424 */ /* 0x000fe200078e00ff */
[----:B------:R-:W-:Y:S04]  /*0640*/  BSSY.RECONVERGENT B1, `(.L_x_14) ;  /* 0x000000d000017945 */ /* 0x000fe80003800200 */
[----:B-1----:R1:W5:Y:S07]  /*0650*/  ATOMG.E.ADD.STRONG.GPU PT, RZ, desc[UR8][R6.64], R13 ;  /* 0x8000000d06ff79a8 */ /* 0x00236e00081ef108 */
[----:B------:R-:W-:Y:S05]  /*0660*/  @P0 BRA `(.L_x_15) ;  /* 0x0000000000280947 */ /* 0x000fea0003800000 */
[----:B-1----:R-:W-:Y:S02]  /*0670*/  CS2R R6, SR_GLOBALTIMERLO ;  /* 0x0000000000067805 */ /* 0x002fe40000015200 */
[C---:B------:R-:W-:Y:S01]  /*0680*/  ISETP.GE.AND P0, PT, R5.reuse, 0x1, PT ;  /* 0x000000010500780c */ /* 0x040fe20003f06270 */
[----:B------:R-:W-:-:S12]  /*0690*/  IMAD.WIDE R10, R5, 0x18, R2 ;  /* 0x00000018050a7825 */ /* 0x000fd800078e0202 */
[C---:B------:R-:W-:Y:S02]  /*06a0*/  @P0 VIADD R9, R5.reuse, 0xffffffff ;  /* 0xffffffff05090836 */ /* 0x040fe40000000000 */
[----:B------:R-:W-:Y:S02]  /*06b0*/  VIADD R5, R5, 0x1 ;  /* 0x0000000105057836 */ /* 0x000fe40000000000 */
[----:B------:R-:W-:-:S05]  /*06c0*/  @P0 IMAD.WIDE.U32 R8, R9, 0x18, R2 ;  /* 0x0000001809080825 */ /* 0x000fca00078e0002 */
[----:B------:R2:W-:Y:S04]  /*06d0*/  @P0 STG.E.64 desc[UR8][R8.64+0x8], R6 ;  /* 0x0000080608000986 */ /* 0x0005e8000c101b08 */
[----:B------:R2:W-:Y:S04]  /*06e0*/  STG.E.64 desc[UR8][R10.64], R6 ;  /* 0x000000060a007986 */ /* 0x0005e8000c101b08 */
[----:B------:R2:W-:Y:S04]  /*06f0*/  STG.E desc[UR8][R10.64+0x10], R13 ;  /* 0x0000100d0a007986 */ /* 0x0005e8000c101908 */
[----:B------:R2:W-:Y:S02]  /*0700*/  STG.E.64 desc[UR8][R10.64+0x8], RZ ;  /* 0x000008ff0a007986 */ /* 0x0005e4000c101b08 */
.L_x_15:
[----:B------:R-:W-:Y:S05]  /*0710*/  BSYNC.RECONVERGENT B1 ;  /* 0x0000000000017941 */ /* 0x000fea0003800200 */
.L_x_14:
[----:B------:R-:W-:Y:S04]  /*0720*/  STS.U8 [UR4+0x10], RZ ;  /* 0x000010ffff007988 */ /* 0x000fe80008000004 */
[----:B------:R-:W-:Y:S04]  /*0730*/  STS.U8 [UR4+0x11], RZ ;  /* 0x000011ffff007988 */ /* 0x000fe80008000004 */
[----:B------:R-:W-:Y:S04]  /*0740*/  STS.U8 [UR4+0x12], RZ ;  /* 0x000012ffff007988 */ /* 0x000fe80008000004 */
[----:B------:R-:W-:Y:S01]  /*0750*/  STS.U8 [UR4+0x13], RZ ;  /* 0x000013ffff007988 */ /* 0x000fe20008000004 */
.L_x_13:
[----:B------:R-:W-:Y:S05]  /*0760*/  BSYNC.RECONVERGENT B0 ;  /* 0x0000000000007941 */ /* 0x000fea0003800200 */
.L_x_12:
[----:B------:R-:W-:Y:S01]  /*0770*/  BAR.SYNC.DEFER_BLOCKING 0x0 ;  /* 0x0000000000007b1d */ /* 0x000fe20000010000 */
[----:B--2---:R-:W-:Y:S02]  /*0780*/  PRMT R8, RZ, 0x7610, R8 ;  /* 0x00007610ff087816 */ /* 0x004fe40000000008 */
[----:B-1----:R-:W-:Y:S02]  /*0790*/  PRMT R9, RZ, 0x7610, R9 ;  /* 0x00007610ff097816 */ /* 0x002fe40000000009 */
[----:B------:R-:W-:-:S07]  /*07a0*/  PRMT R10, RZ, 0x7610, R10 ;  /* 0x00007610ff0a7816 */ /* 0x000fce000000000a */
.L_x_21:
[----:B------:R-:W-:Y:S04]  /*07b0*/  BSSY.RECONVERGENT B0, `(.L_x_16) ;  /* 0x0000028000007945 */ /* 0x000fe80003800200 */
[----:B------:R-:W-:Y:S05]  /*07c0*/  @P2 BRA `(.L_x_17) ;  /* 0x0000000000982947 */ /* 0x000fea0003800000 */
[----:B------:R-:W-:Y:S01]  /*07d0*/  LOP3.LUT P1, RZ, R8, 0xff, RZ, 0xc0, !PT ;  /* 0x000000ff08ff7812 */ /* 0x000fe2000782c0ff */
[----:B------:R-:W-:Y:S01]  /*07e0*/  BSSY.RECONVERGENT B1, `(.L_x_18) ;  /* 0x0000016000017945 */ /* 0x000fe20003800200 */
[----:B------:R-:W-:Y:S01]  /*07f0*/  IMAD.MOV.U32 R8, RZ, RZ, 0x1 ;  /* 0x00000001ff087424 */ /* 0x000fe200078e00ff */
[----:B------:R-:W-:-:S10]  /*0800*/  PLOP3.LUT P0, PT, PT, PT, PT, 0x80, 0x8 ;  /* 0x000000000008781c */ /* 0x000fd40003f0f070 */
[----:B------:R-:W-:Y:S05]  /*0810*/  @P1 BRA `(.L_x_19) ;  /* 0x0000000000481947 */ /* 0x000fea0003800000 */
[----:B------:R-:W1:Y:S02]  /*0820*/  LDC.64 R6, c[0x0][0x398] ;  /* 0x0000e600ff067b82 */ /* 0x000e640000000a00 */
[----:B-1----:R-:W2:Y:S04]  /*0830*/  LDG.E.STRONG.GPU R6, desc[UR8][R6.64] ;  /* 0x0000000806067981 */ /* 0x002ea8000c1ef900 */
[----:B--2---:R-:W-:Y:S01]  /*0840*/  CCTL.IVALL ;  /* 0x00000000ff00798f */ /* 0x004fe20002000000 */
[----:B------:R-:W-:Y:S02]  /*0850*/  PLOP3.LUT P0, PT, PT, PT, PT, 0x8, 0x80 ;  /* 0x000000000080781c */ /* 0x000fe40003f0e170 */
[----:B------:R-:W-:Y:S02]  /*0860*/  PRMT R8, RZ, 0x7610, R8 ;  /* 0x00007610ff087816 */ /* 0x000fe40000000008 */
[----:B------:R-:W-:-:S13]  /*0870*/  ISETP.GT.AND P1, PT, R6, RZ, PT ;  /* 0x000000ff0600720c */ /* 0x000fda0003f24270 */
[----:B------:R-:W-:Y:S05]  /*0880*/  @P1 BRA `(.L_x_19) ;  /* 0x00000000002c1947 */ /* 0x000fea0003800000 */
[----:B------:R-:W1:Y:S01]  /*0890*/  S2UR UR5, SR_CgaCtaId ;  /* 0x00000000000579c3 */ /* 0x000e620000008800 */
[----:B------:R-:W-:Y:S01]  /*08a0*/  UMOV UR4, 0x400 ;  /* 0x0000040000047882 */ /* 0x000fe20000000000 */
[----:B------:R-:W-:Y:S01]  /*08b0*/  IMAD.MOV.U32 R6, RZ, RZ, 0x1 ;  /* 0x00000001ff067424 */ /* 0x000fe200078e00ff */
[----:B------:R-:W-:Y:S01]  /*08c0*/  PLOP3.LUT P0, PT, PT, PT, PT, 0x80, 0x8 ;  /* 0x000000000008781c */ /* 0x000fe20003f0f070 */
[----:B------:R-:W-:Y:S02]  /*08d0*/  IMAD.MOV.U32 R8, RZ, RZ, 0x1 ;  /* 0x00000001ff087424 */ /* 0x000fe400078e00ff */
[----:B------:R-:W-:Y:S02]  /*08e0*/  IMAD.MOV.U32 R9, RZ, RZ, 0x1 ;  /* 0x00000001ff097424 */ /* 0x000fe400078e00ff */
[----:B------:R-:W-:Y:S01]  /*08f0*/  IMAD.MOV.U32 R10, RZ, RZ, 0x1 ;  /* 0x00000001ff0a7424 */ /* 0x000fe200078e00ff */
[----:B-1----:R-:W-:-:S09]  /*0900*/  ULEA UR4, UR5, UR4, 0x18 ;  /* 0x0000000405047291 */ /* 0x002fd2000f8ec0ff */
[----:B------:R1:W-:Y:S04]  /*0910*/  STS.U8 [UR4+0x10], R6 ;  /* 0x00001006ff007988 */ /* 0x0003e80008000004 */
[----:B------:R1:W-:Y:S04]  /*0920*/  STS.U8 [UR4+0x11], R6 ;  /* 0x00001106ff007988 */ /* 0x0003e80008000004 */
[----:B------:R1:W-:Y:S02]  /*0930*/  STS.U8 [UR4+0x12], R6 ;  /* 0x00001206ff007988 */ /* 0x0003e40008000004 */
.L_x_19:
[----:B------:R-:W-:Y:S05]  /*0940*/  BSYNC.RECONVERGENT B1 ;  /* 0x0000000000017941 */ /* 0x000fea0003800200 */
.L_x_18:
[----:B------:R-:W-:Y:S01]  /*0950*/  LOP3.LUT P1, RZ, R9, 0xff, RZ, 0xc0, !PT ;  /* 0x000000ff09ff7812 */ /* 0x000fe2000782c0ff */
[----:B------:R-:W-:Y:S01]  /*0960*/  IMAD.MOV.U32 R11, RZ, RZ, 0x1 ;  /* 0x00000001ff0b7424 */ /* 0x000fe200078e00ff */
[----:B------:R-:W-:Y:S01]  /*0970*/  LOP3.LUT P3, RZ, R10, 0xff, RZ, 0xc0, !PT ;  /* 0x000000ff0aff7812 */ /* 0x000fe2000786c0ff */
[----:B------:R-:W-:Y:S02]  /*0980*/  IMAD.MOV.U32 R13, RZ, RZ, 0x1 ;  /* 0x00000001ff0d7424 */ /* 0x000fe400078e00ff */
[----:B0-----:R-:W-:Y:S01]  /*0990*/  IMAD.MOV.U32 R14, RZ, RZ, 0x1 ;  /* 0x00000001ff0e7424 */ /* 0x001fe200078e00ff */
[----:B------:R-:W-:-:S13]  /*09a0*/  PLOP3.LUT P0, PT, P3, P0, P1, 0x7f, 0x0 ;  /* 0x000000000000781c */ /* 0x000fda0001f00f17 */
[----:B------:R-:W0:Y:S01]  /*09b0*/  @!P0 S2R R7, SR_CgaCtaId ;  /* 0x0000000000078919 */ /* 0x000e220000008800 */
[----:B-1----:R-:W-:Y:S02]  /*09c0*/  @!P0 MOV R6, 0x400 ;  /* 0x0000040000068802 */ /* 0x002fe40000000f00 */
[----:B------:R-:W-:Y:S02]  /*09d0*/  @!P0 PRMT R9, R13, 0x7610, R9 ;  /* 0x000076100d098816 */ /* 0x000fe40000000009 */
[----:B------:R-:W-:Y:S02]  /*09e0*/  @!P0 PRMT R10, R14, 0x7610, R10 ;  /* 0x000076100e0a8816 */ /* 0x000fe4000000000a */
[----:B0-----:R-:W-:Y:S01]  /*09f0*/  @!P0 LEA R6, R7, R6, 0x18 ;  /* 0x0000000607068211 */ /* 0x001fe200078ec0ff */
[----:B------:R-:W-:-:S04]  /*0a00*/  IMAD.MOV.U32 R7, RZ, RZ, 0x1 ;  /* 0x00000001ff077424 */ /* 0x000fc800078e00ff */
[----:B------:R1:W-:Y:S01]  /*0a10*/  @!P0 STS.U8 [R6+0x13], R11 ;  /* 0x0000130b06008388 */ /* 0x0003e20000000000 */
[----:B------:R-:W-:-:S07]  /*0a20*/  @!P0 PRMT R8, R7, 0x7610, R8 ;  /* 0x0000761007088816 */ /* 0x000fce0000000008 */
.L_x_17:
[----:B------:R-:W-:Y:S05]  /*0a30*/  BSYNC.RECONVERGENT B0 ;  /* 0x0000000000007941 */ /* 0x000fea0003800200 */
.L_x_16:
[----:B------:R-:W2:Y:S08]  /*0a40*/  S2UR UR5, SR_CgaCtaId ;  /* 0x00000000000579c3 */ /* 0x000eb00000008800 */
[----:B------:R-:W-:Y:S06]  /*0a50*/  BAR.SYNC.DEFER_BLOCKING 0x0 ;  /* 0x0000000000007b1d */ /* 0x000fec0000010000 */
[----:B------:R-:W-:-:S02]  /*0a60*/  UMOV UR4, 0x400 ;  /* 0x0000040000047882 */ /* 0x000fc40000000000 */
[----:B--2---:R-:W-:-:S09]  /*0a70*/  ULEA UR6, UR5, UR4, 0x18 ;  /* 0x0000000405067291 */ /* 0x004fd2000f8ec0ff */
[----:B-1----:R-:W1:Y:S02]  /*0a80*/  LDS.U8 R6, [UR6+0x13] ;  /* 0x00001306ff067984 */ /* 0x002e640008000000 */
[----:B-1----:R-:W-:-:S13]  /*0a90*/  ISETP.NE.AND P0, PT, R6, RZ, PT ;  /* 0x000000ff0600720c */ /* 0x002fda0003f05270 */
[----:B------:R-:W-:Y:S05]  /*0aa0*/  @P0 BRA `(.L_x_20) ;  /* 0x0000000000380947 */ /* 0x000fea0003800000 */
[----:B------:R-:W1:Y:S04]  /*0ab0*/  LDS.U8 R6, [UR6+0x10] ;  /* 0x00001006ff067984 */ /* 0x000e680008000000 */
[----:B------:R-:W2:Y:S04]  /*0ac0*/  LDS.U8 R7, [UR6+0x11] ;  /* 0x00001106ff077984 */ /* 0x000ea80008000000 */
[----:B------:R-:W3:Y:S01]  /*0ad0*/  LDS.U8 R11, [UR6+0x12] ;  /* 0x00001206ff0b7984 */ /* 0x000ee20008000000 */
[----:B-1----:R-:W-:Y:S02]  /*0ae0*/  ISETP.NE.AND P1, PT, R6, RZ, PT ;  /* 0x000000ff0600720c */ /* 0x002fe40003f25270 */
[----:B--2---:R-:W-:-:S02]  /*0af0*/  ISETP.NE.AND P3, PT, R7, RZ, PT ;  /* 0x000000ff0700720c */ /* 0x004fc40003f65270 */
[C---:B------:R-:W-:Y:S02]  /*0b00*/  ISETP.NE.OR P1, PT, R12.reuse, RZ, !P1 ;  /* 0x000000ff0c00720c */ /* 0x040fe40004f25670 */
[----:B---3--:R-:W-:Y:S02]  /*0b10*/  ISETP.NE.AND P0, PT, R11, RZ, PT ;  /* 0x000000ff0b00720c */ /* 0x008fe40003f05270 */
[C---:B------:R-:W-:Y:S02]  /*0b20*/  ISETP.NE.OR P3, PT, R12.reuse, RZ, !P3 ;  /* 0x000000ff0c00720c */ /* 0x040fe40005f65670 */
[----:B------:R-:W-:-:S07]  /*0b30*/  ISETP.NE.OR P0, PT, R12, RZ, !P0 ;  /* 0x000000ff0c00720c */ /* 0x000fce0004705670 */
[----:B------:R-:W-:Y:S04]  /*0b40*/  @!P1 STS.U8 [UR6+0x10], RZ ;  /* 0x000010ffff009988 */ /* 0x000fe80008000006 */
[----:B------:R-:W-:Y:S04]  /*0b50*/  @!P3 STS.U8 [UR6+0x11], RZ ;  /* 0x000011ffff00b988 */ /* 0x000fe80008000006 */
[----:B------:R-:W-:Y:S01]  /*0b60*/  @!P0 STS.U8 [UR6+0x12], RZ ;  /* 0x000012ffff008988 */ /* 0x000fe20008000006 */
[----:B------:R-:W-:Y:S06]  /*0b70*/  BAR.SYNC.DEFER_BLOCKING 0x0 ;  /* 0x0000000000007b1d */ /* 0x000fec0000010000 */
[----:B------:R-:W-:Y:S05]  /*0b80*/  BRA `(.L_x_21) ;  /* 0xfffffffc00087947 */ /* 0x000fea000383ffff */
.L_x_20:
[----:B------:R-:W-:Y:S01]  /*0b90*/  ISETP.NE.AND P0, PT, R12, RZ, PT ;  /* 0x000000ff0c00720c */ /* 0x000fe20003f05270 */
[----:B------:R-:W-:-:S12]  /*0ba0*/  BSSY.RECONVERGENT B0, `(.L_x_22) ;  /* 0x0000014000007945 */ /* 0x000fd80003800200 */
[----:B------:R-:W-:Y:S05]  /*0bb0*/  @P0 BRA `(.L_x_23) ;  /* 0x0000000000480947 */ /* 0x000fea0003800000 */
[----:B------:R-:W1:Y:S01]  /*0bc0*/  LDC.64 R6, c[0x0][0x380] ;  /* 0x0000e000ff067b82 */ /* 0x000e620000000a00 */
[----:B------:R-:W-:Y:S01]  /*0bd0*/  ISETP.GT.AND P1, PT, R5, 0x3e7, PT ;  /* 0x000003e70500780c */ /* 0x000fe20003f24270 */
[----:B------:R-:W-:Y:S02]  /*0be0*/  IMAD R9, R4, 0x58, RZ ;  /* 0x0000005804097824 */ /* 0x000fe400078e02ff */
[----:B-1----:R-:W-:-:S04]  /*0bf0*/  IMAD.WIDE.U32 R6, R0, 0x58, R6 ;  /* 0x0000005800067825 */ /* 0x002fc800078e0006 */
[----:B------:R-:W-:-:S06]  /*0c00*/  IMAD.IADD R7, R7, 0x1, R9 ;  /* 0x0000000107077824 */ /* 0x000fcc00078e0209 */
[----:B------:R-:W-:Y:S05]  /*0c10*/  @P1 BRA `(.L_x_23) ;  /* 0x0000000000301947 */ /* 0x000fea0003800000 */
[----:B------:R1:W2:Y:S02]  /*0c20*/  LDG.E R0, desc[UR8][R6.64] ;  /* 0x0000000806007981 */ /* 0x0002a4000c1e1900 */
[----:B-1----:R-:W-:Y:S02]  /*0c30*/  CS2R R6, SR_GLOBALTIMERLO ;  /* 0x0000000000067805 */ /* 0x002fe40000015200 */
[C---:B------:R-:W-:Y:S01]  /*0c40*/  ISETP.GE.AND P1, PT, R5.reuse, 0x1, PT ;  /* 0x000000010500780c */ /* 0x040fe20003f26270 */
[----:B------:R-:W-:-:S04]  /*0c50*/  IMAD.WIDE R10, R5, 0x18, R2 ;  /* 0x00000018050a7825 */ /* 0x000fc800078e0202 */
[----:B--2---:R-:W-:-:S08]  /*0c60*/  VIADD R13, R0, 0x2 ;  /* 0x00000002000d7836 */ /* 0x004fd00000000000 */
[C---:B------:R-:W-:Y:S02]  /*0c70*/  @P1 VIADD R9, R5.reuse, 0xffffffff ;  /* 0xffffffff05091836 */ /* 0x040fe40000000000 */
[----:B------:R-:W-:Y:S02]  /*0c80*/  VIADD R5, R5, 0x1 ;  /* 0x0000000105057836 */ /* 0x000fe40000000000 */
[----:B------:R-:W-:-:S05]  /*0c90*/  @P1 IMAD.WIDE.U32 R8, R9, 0x18, R2 ;  /* 0x0000001809081825 */ /* 0x000fca00078e0002 */
[----:B------:R1:W-:Y:S04]  /*0ca0*/  @P1 STG.E.64 desc[UR8][R8.64+0x8], R6 ;  /* 0x0000080608001986 */ /* 0x0003e8000c101b08 */
[----:B------:R1:W-:Y:S04]  /*0cb0*/  STG.E.64 desc[UR8][R10.64], R6 ;  /* 0x000000060a007986 */ /* 0x0003e8000c101b08 */
[----:B------:R1:W-:Y:S04]  /*0cc0*/  STG.E desc[UR8][R10.64+0x10], R13 ;  /* 0x0000100d0a007986 */ /* 0x0003e8000c101908 */
[----:B------:R1:W-:Y:S02]  /*0cd0*/  STG.E.64 desc[UR8][R10.64+0x8], RZ ;  /* 0x000008ff0a007986 */ /* 0x0003e4000c101b08 */
.L_x_23:
[----:B------:R-:W-:Y:S05]  /*0ce0*/  BSYNC.RECONVERGENT B0 ;  /* 0x0000000000007941 */ /* 0x000fea0003800200 */
.L_x_22:
[----:B------:R-:W-:Y:S06]  /*0cf0*/  BAR.SYNC.DEFER_BLOCKING 0x0 ;  /* 0x0000000000007b1d */ /* 0x000fec0000010000 */
[----:B------:R-:W-:Y:S04]  /*0d00*/  BSSY.RECONVERGENT B0, `(.L_x_24) ;  /* 0x000000b000007945 */ /* 0x000fe80003800200 */
[----:B------:R-:W-:Y:S05]  /*0d10*/  @P0 BRA `(.L_x_25) ;  /* 0x0000000000240947 */ /* 0x000fea0003800000 */
[----:B------:R-:W-:Y:S06]  /*0d20*/  MEMBAR.SC.GPU ;  /* 0x0000000000007992 */ /* 0x000fec0000002000 */
[----:B------:R-:W-:-:S00]  /*0d30*/  ERRBAR ;  /* 0x00000000000079ab */ /* 0x000fc00000000000 */
[----:B------:R-:W-:Y:S06]  /*0d40*/  CGAERRBAR ;  /* 0x00000000000075ab */ /* 0x000fec0000000000 */
[----:B------:R-:W-:Y:S04]  /*0d50*/  CCTL.IVALL ;  /* 0x00000000ff00798f */ /* 0x000fe80002000000 */
[----:B-1----:R-:W1:Y:S01]  /*0d60*/  LDS R9, [UR6+0xc] ;  /* 0x00000c06ff097984 */ /* 0x002e620008000800 */
[----:B------:R-:W1:Y:S01]  /*0d70*/  LDC.64 R6, c[0x0][0x398] ;  /* 0x0000e600ff067b82 */ /* 0x000e620000000a00 */
[----:B------:R-:W-:-:S02]  /*0d80*/  IMAD.MOV.U32 R11, RZ, RZ, -0x1 ;  /* 0xffffffffff0b7424 */ /* 0x000fc400078e00ff */
[----:B-1----:R-:W-:-:S05]  /*0d90*/  IMAD.WIDE R6, R9, 0x4, R6 ;  /* 0x0000000409067825 */ /* 0x002fca00078e0206 */
[----:B------:R2:W5:Y:S02]  /*0da0*/  ATOMG.E.ADD.STRONG.GPU PT, RZ, desc[UR8][R6.64], R11 ;  /* 0x8000000b06ff79a8 */ /* 0x00056400081ef108 */
.L_x_25:
[----:B------:R-:W-:Y:S05]  /*0db0*/  BSYNC.RECONVERGENT B0 ;  /* 0x0000000000007941 */ /* 0x000fea0003800200 */
.L_x_24:
[----:B------:R-:W-:Y:S05]  /*0dc0*/  BRA `(.L_x_26) ;  /* 0xfffffff000c47947 */ /* 0x000fea000383ffff */
.L_x_11:
[----:B------:R-:W-:-:S04]  /*0dd0*/  ISETP.GE.AND P0, PT, R5, 0x1, PT ;  /* 0x000000010500780c */ /* 0x000fc80003f06270 */
[----:B------:R-:W-:-:S13]  /*0de0*/  ISETP.NE.OR P0, PT, R12, RZ, !P0 ;  /* 0x000000ff0c00720c */ /* 0x000fda0004705670 */
[----:B------:R-:W-:Y:S05]  /*0df0*/  @P0 EXIT ;  /* 0x000000000000094d */ /* 0x000fea0003800000 */
[----:B-12---:R-:W-:Y:S01]  /*0e00*/  CS2R R6, SR_GLOBALTIMERLO ;  /* 0x0000000000067805 */ /* 0x006fe20000015200 */
[----:B------:R-:W-:-:S04]  /*0e10*/  VIADD R5, R5, 0xffffffff ;  /* 0xffffffff05057836 */ /* 0x000fc80000000000 */
[----:B------:R-:W-:-:S05]  /*0e20*/  IMAD.WIDE.U32 R2, R5, 0x18, R2 ;  /* 0x0000001805027825 */ /* 0x000fca00078e0002 */
[----:B------:R-:W-:Y:S01]  /*0e30*/  STG.E.64 desc[UR8][R2.64+0x8], R6 ;  /* 0x0000080602007986 */ /* 0x000fe2000c101b08 */
[----:B------:R-:W-:Y:S05]  /*0e40*/  EXIT ;  /* 0x000000000000794d */ /* 0x000fea0003800000 */
.L_x_27:
[----:B------:R-:W-:-:S00]  /*0e50*/  BRA `(.L_x_27) ;  /* 0xfffffffc00fc7947 */ /* 0x000fc0000383ffff */
[----:B------:R-:W-:-:S00]  /*0e60*/  NOP ;  /* 0x0000000000007918 */ /* 0x000fc00000000000 */
        /* <DEDUP_REMOVED lines=9> */
.L_x_28:


//--------------------- .nv.shared.worker_kernel  --------------------------
	.section	.nv.shared.worker_kernel,"aw",@nobits
	.sectionflags	@""
	.align	4
.nv.shared.worker_kernel:
	.zero		1044


//--------------------- .nv.shared.reserved.0     --------------------------
	.section	.nv.shared.reserved.0,"aw",@nobits
	.weak		__nv_reservedSMEM_offset_0_alias
	.size		__nv_reservedSMEM_offset_0_alias, 0, 64
	.other		__nv_reservedSMEM_offset_0_alias,@"STO_CUDA_RESERVED_SHARED STV_DEFAULT"
__nv_reservedSMEM_offset_0_alias:
	.zero		0
	.zero		64


//--------------------- .nv.constant0.worker_kernel --------------------------
	.section	.nv.constant0.worker_kernel,"a",@progbits
	.sectionflags	@""
	.align	4
.nv.constant0.worker_kernel:
	.zero		964


//--------------------- SYMBOLS --------------------------

	.type		.nv.reservedSmem.offset0,@object
	.size		.nv.reservedSmem.offset0,0x4
	.type		.nv.reservedSmem.cap,@object
	.size		.nv.reservedSmem.cap,0x4
